//
// Generated by NVIDIA NVVM Compiler
//
// Compiler Build ID: CL-36424714
// Cuda compilation tools, release 13.0, V13.0.88
// Based on NVVM 20.0.0
//

.version 9.0
.target sm_100
.address_size 64

	// .globl	_Z16l1_associativityPjS_jS_
// _ZZ16l1_associativityPjS_jS_E4time has been demoted

.visible .entry _Z16l1_associativityPjS_jS_(
	.param .u64 .ptr .align 1 _Z16l1_associativityPjS_jS__param_0,
	.param .u64 .ptr .align 1 _Z16l1_associativityPjS_jS__param_1,
	.param .u32 _Z16l1_associativityPjS_jS__param_2,
	.param .u64 .ptr .align 1 _Z16l1_associativityPjS_jS__param_3
)
{
	.reg .pred 	%p<7>;
	.reg .b32 	%r<135>;
	.reg .b64 	%rd<113>;
	// demoted variable
	.shared .align 4 .b8 _ZZ16l1_associativityPjS_jS_E4time[49152];
	ld.param.u64 	%rd8, [_Z16l1_associativityPjS_jS__param_0];
	ld.param.u64 	%rd9, [_Z16l1_associativityPjS_jS__param_1];
	ld.param.u32 	%r18, [_Z16l1_associativityPjS_jS__param_2];
	ld.param.u64 	%rd10, [_Z16l1_associativityPjS_jS__param_3];
	cvta.to.global.u64 	%rd1, %rd10;
	mov.u32 	%r19, %tid.x;
	mov.u32 	%r20, %ctaid.x;
	mov.u32 	%r1, %ntid.x;
	mad.lo.s32 	%r2, %r20, %r1, %r19;
	setp.gt.u32 	%p1, %r2, 6291455;
	@%p1 bra 	$L__BB0_3;
	mov.u32 	%r21, %nctaid.x;
	mul.lo.s32 	%r3, %r1, %r21;
	mov.u32 	%r128, %r2;
$L__BB0_2:
	add.s32 	%r22, %r128, %r18;
	mul.hi.u32 	%r23, %r22, -1431655765;
	shr.u32 	%r24, %r23, 22;
	mul.lo.s32 	%r25, %r24, 6291456;
	sub.s32 	%r26, %r22, %r25;
	mul.wide.u32 	%rd11, %r128, 4;
	add.s64 	%rd12, %rd1, %rd11;
	st.global.u32 	[%rd12], %r26;
	add.s32 	%r128, %r128, %r3;
	setp.lt.u32 	%p2, %r128, 6291456;
	@%p2 bra 	$L__BB0_2;
$L__BB0_3:
	bar.sync 	0;
	setp.ne.s32 	%p3, %r2, 0;
	@%p3 bra 	$L__BB0_10;
	mov.b32 	%r129, 0;
	mov.u32 	%r132, %r129;
$L__BB0_5:
	mul.wide.u32 	%rd13, %r132, 4;
	add.s64 	%rd14, %rd1, %rd13;
	ld.global.u32 	%r28, [%rd14];
	mul.wide.u32 	%rd15, %r28, 4;
	add.s64 	%rd16, %rd1, %rd15;
	ld.global.u32 	%r29, [%rd16];
	mul.wide.u32 	%rd17, %r29, 4;
	add.s64 	%rd18, %rd1, %rd17;
	ld.global.u32 	%r30, [%rd18];
	mul.wide.u32 	%rd19, %r30, 4;
	add.s64 	%rd20, %rd1, %rd19;
	ld.global.u32 	%r31, [%rd20];
	mul.wide.u32 	%rd21, %r31, 4;
	add.s64 	%rd22, %rd1, %rd21;
	ld.global.u32 	%r32, [%rd22];
	mul.wide.u32 	%rd23, %r32, 4;
	add.s64 	%rd24, %rd1, %rd23;
	ld.global.u32 	%r33, [%rd24];
	mul.wide.u32 	%rd25, %r33, 4;
	add.s64 	%rd26, %rd1, %rd25;
	ld.global.u32 	%r34, [%rd26];
	mul.wide.u32 	%rd27, %r34, 4;
	add.s64 	%rd28, %rd1, %rd27;
	ld.global.u32 	%r35, [%rd28];
	mul.wide.u32 	%rd29, %r35, 4;
	add.s64 	%rd30, %rd1, %rd29;
	ld.global.u32 	%r36, [%rd30];
	mul.wide.u32 	%rd31, %r36, 4;
	add.s64 	%rd32, %rd1, %rd31;
	ld.global.u32 	%r37, [%rd32];
	mul.wide.u32 	%rd33, %r37, 4;
	add.s64 	%rd34, %rd1, %rd33;
	ld.global.u32 	%r38, [%rd34];
	mul.wide.u32 	%rd35, %r38, 4;
	add.s64 	%rd36, %rd1, %rd35;
	ld.global.u32 	%r39, [%rd36];
	mul.wide.u32 	%rd37, %r39, 4;
	add.s64 	%rd38, %rd1, %rd37;
	ld.global.u32 	%r40, [%rd38];
	mul.wide.u32 	%rd39, %r40, 4;
	add.s64 	%rd40, %rd1, %rd39;
	ld.global.u32 	%r41, [%rd40];
	mul.wide.u32 	%rd41, %r41, 4;
	add.s64 	%rd42, %rd1, %rd41;
	ld.global.u32 	%r42, [%rd42];
	mul.wide.u32 	%rd43, %r42, 4;
	add.s64 	%rd44, %rd1, %rd43;
	ld.global.u32 	%r43, [%rd44];
	mul.wide.u32 	%rd45, %r43, 4;
	add.s64 	%rd46, %rd1, %rd45;
	ld.global.u32 	%r44, [%rd46];
	mul.wide.u32 	%rd47, %r44, 4;
	add.s64 	%rd48, %rd1, %rd47;
	ld.global.u32 	%r45, [%rd48];
	mul.wide.u32 	%rd49, %r45, 4;
	add.s64 	%rd50, %rd1, %rd49;
	ld.global.u32 	%r46, [%rd50];
	mul.wide.u32 	%rd51, %r46, 4;
	add.s64 	%rd52, %rd1, %rd51;
	ld.global.u32 	%r47, [%rd52];
	mul.wide.u32 	%rd53, %r47, 4;
	add.s64 	%rd54, %rd1, %rd53;
	ld.global.u32 	%r48, [%rd54];
	mul.wide.u32 	%rd55, %r48, 4;
	add.s64 	%rd56, %rd1, %rd55;
	ld.global.u32 	%r49, [%rd56];
	mul.wide.u32 	%rd57, %r49, 4;
	add.s64 	%rd58, %rd1, %rd57;
	ld.global.u32 	%r50, [%rd58];
	mul.wide.u32 	%rd59, %r50, 4;
	add.s64 	%rd60, %rd1, %rd59;
	ld.global.u32 	%r51, [%rd60];
	mul.wide.u32 	%rd61, %r51, 4;
	add.s64 	%rd62, %rd1, %rd61;
	ld.global.u32 	%r52, [%rd62];
	mul.wide.u32 	%rd63, %r52, 4;
	add.s64 	%rd64, %rd1, %rd63;
	ld.global.u32 	%r53, [%rd64];
	mul.wide.u32 	%rd65, %r53, 4;
	add.s64 	%rd66, %rd1, %rd65;
	ld.global.u32 	%r54, [%rd66];
	mul.wide.u32 	%rd67, %r54, 4;
	add.s64 	%rd68, %rd1, %rd67;
	ld.global.u32 	%r55, [%rd68];
	mul.wide.u32 	%rd69, %r55, 4;
	add.s64 	%rd70, %rd1, %rd69;
	ld.global.u32 	%r56, [%rd70];
	mul.wide.u32 	%rd71, %r56, 4;
	add.s64 	%rd72, %rd1, %rd71;
	ld.global.u32 	%r57, [%rd72];
	mul.wide.u32 	%rd73, %r57, 4;
	add.s64 	%rd74, %rd1, %rd73;
	ld.global.u32 	%r58, [%rd74];
	mul.wide.u32 	%rd75, %r58, 4;
	add.s64 	%rd76, %rd1, %rd75;
	ld.global.u32 	%r132, [%rd76];
	add.s32 	%r129, %r129, 32;
	setp.ne.s32 	%p4, %r129, 1572864;
	@%p4 bra 	$L__BB0_5;
	cvta.to.global.u64 	%rd77, %rd9;
	add.s64 	%rd111, %rd77, 16;
	mov.b32 	%r131, 16;
	mov.u32 	%r64, _ZZ16l1_associativityPjS_jS_E4time;
$L__BB0_7:
	bar.sync 	0;
	// begin inline asm
	mov.u64 	%rd78, %clock64;
	// end inline asm
	cvt.u32.u64 	%r60, %rd78;
	bar.sync 	0;
	mul.wide.u32 	%rd94, %r132, 4;
	add.s64 	%rd95, %rd1, %rd94;
	ld.global.u32 	%r61, [%rd95];
	bar.sync 	0;
	st.global.u32 	[%rd111+-16], %r61;
	bar.sync 	0;
	// begin inline asm
	mov.u64 	%rd79, %clock64;
	// end inline asm
	cvt.u32.u64 	%r62, %rd79;
	sub.s32 	%r63, %r62, %r60;
	add.s32 	%r65, %r64, %r131;
	st.shared.u32 	[%r65+-16], %r63;
	bar.sync 	0;
	// begin inline asm
	mov.u64 	%rd80, %clock64;
	// end inline asm
	cvt.u32.u64 	%r66, %rd80;
	bar.sync 	0;
	mul.wide.u32 	%rd96, %r61, 4;
	add.s64 	%rd97, %rd1, %rd96;
	ld.global.u32 	%r67, [%rd97];
	bar.sync 	0;
	st.global.u32 	[%rd111+-12], %r67;
	bar.sync 	0;
	// begin inline asm
	mov.u64 	%rd81, %clock64;
	// end inline asm
	cvt.u32.u64 	%r68, %rd81;
	sub.s32 	%r69, %r68, %r66;
	st.shared.u32 	[%r65+-12], %r69;
	bar.sync 	0;
	// begin inline asm
	mov.u64 	%rd82, %clock64;
	// end inline asm
	cvt.u32.u64 	%r70, %rd82;
	bar.sync 	0;
	mul.wide.u32 	%rd98, %r67, 4;
	add.s64 	%rd99, %rd1, %rd98;
	ld.global.u32 	%r71, [%rd99];
	bar.sync 	0;
	st.global.u32 	[%rd111+-8], %r71;
	bar.sync 	0;
	// begin inline asm
	mov.u64 	%rd83, %clock64;
	// end inline asm
	cvt.u32.u64 	%r72, %rd83;
	sub.s32 	%r73, %r72, %r70;
	st.shared.u32 	[%r65+-8], %r73;
	bar.sync 	0;
	// begin inline asm
	mov.u64 	%rd84, %clock64;
	// end inline asm
	cvt.u32.u64 	%r74, %rd84;
	bar.sync 	0;
	mul.wide.u32 	%rd100, %r71, 4;
	add.s64 	%rd101, %rd1, %rd100;
	ld.global.u32 	%r75, [%rd101];
	bar.sync 	0;
	st.global.u32 	[%rd111+-4], %r75;
	bar.sync 	0;
	// begin inline asm
	mov.u64 	%rd85, %clock64;
	// end inline asm
	cvt.u32.u64 	%r76, %rd85;
	sub.s32 	%r77, %r76, %r74;
	st.shared.u32 	[%r65+-4], %r77;
	bar.sync 	0;
	// begin inline asm
	mov.u64 	%rd86, %clock64;
	// end inline asm
	cvt.u32.u64 	%r78, %rd86;
	bar.sync 	0;
	mul.wide.u32 	%rd102, %r75, 4;
	add.s64 	%rd103, %rd1, %rd102;
	ld.global.u32 	%r79, [%rd103];
	bar.sync 	0;
	st.global.u32 	[%rd111], %r79;
	bar.sync 	0;
	// begin inline asm
	mov.u64 	%rd87, %clock64;
	// end inline asm
	cvt.u32.u64 	%r80, %rd87;
	sub.s32 	%r81, %r80, %r78;
	st.shared.u32 	[%r65], %r81;
	bar.sync 	0;
	// begin inline asm
	mov.u64 	%rd88, %clock64;
	// end inline asm
	cvt.u32.u64 	%r82, %rd88;
	bar.sync 	0;
	mul.wide.u32 	%rd104, %r79, 4;
	add.s64 	%rd105, %rd1, %rd104;
	ld.global.u32 	%r83, [%rd105];
	bar.sync 	0;
	st.global.u32 	[%rd111+4], %r83;
	bar.sync 	0;
	// begin inline asm
	mov.u64 	%rd89, %clock64;
	// end inline asm
	cvt.u32.u64 	%r84, %rd89;
	sub.s32 	%r85, %r84, %r82;
	st.shared.u32 	[%r65+4], %r85;
	bar.sync 	0;
	// begin inline asm
	mov.u64 	%rd90, %clock64;
	// end inline asm
	cvt.u32.u64 	%r86, %rd90;
	bar.sync 	0;
	mul.wide.u32 	%rd106, %r83, 4;
	add.s64 	%rd107, %rd1, %rd106;
	ld.global.u32 	%r87, [%rd107];
	bar.sync 	0;
	st.global.u32 	[%rd111+8], %r87;
	bar.sync 	0;
	// begin inline asm
	mov.u64 	%rd91, %clock64;
	// end inline asm
	cvt.u32.u64 	%r88, %rd91;
	sub.s32 	%r89, %r88, %r86;
	st.shared.u32 	[%r65+8], %r89;
	bar.sync 	0;
	// begin inline asm
	mov.u64 	%rd92, %clock64;
	// end inline asm
	cvt.u32.u64 	%r90, %rd92;
	bar.sync 	0;
	mul.wide.u32 	%rd108, %r87, 4;
	add.s64 	%rd109, %rd1, %rd108;
	ld.global.u32 	%r132, [%rd109];
	bar.sync 	0;
	st.global.u32 	[%rd111+12], %r132;
	bar.sync 	0;
	// begin inline asm
	mov.u64 	%rd93, %clock64;
	// end inline asm
	cvt.u32.u64 	%r91, %rd93;
	sub.s32 	%r92, %r91, %r90;
	st.shared.u32 	[%r65+12], %r92;
	add.s32 	%r131, %r131, 32;
	add.s64 	%rd111, %rd111, 32;
	setp.ne.s32 	%p5, %r131, 49168;
	@%p5 bra 	$L__BB0_7;
	bar.sync 	0;
	cvta.to.global.u64 	%rd110, %rd8;
	add.s32 	%r133, %r64, 64;
	add.s64 	%rd112, %rd110, 64;
	mov.b32 	%r134, 0;
$L__BB0_9:
	ld.shared.u32 	%r96, [%r133+-64];
	st.global.u32 	[%rd112+-64], %r96;
	ld.shared.u32 	%r97, [%r133+-60];
	st.global.u32 	[%rd112+-60], %r97;
	ld.shared.u32 	%r98, [%r133+-56];
	st.global.u32 	[%rd112+-56], %r98;
	ld.shared.u32 	%r99, [%r133+-52];
	st.global.u32 	[%rd112+-52], %r99;
	ld.shared.u32 	%r100, [%r133+-48];
	st.global.u32 	[%rd112+-48], %r100;
	ld.shared.u32 	%r101, [%r133+-44];
	st.global.u32 	[%rd112+-44], %r101;
	ld.shared.u32 	%r102, [%r133+-40];
	st.global.u32 	[%rd112+-40], %r102;
	ld.shared.u32 	%r103, [%r133+-36];
	st.global.u32 	[%rd112+-36], %r103;
	ld.shared.u32 	%r104, [%r133+-32];
	st.global.u32 	[%rd112+-32], %r104;
	ld.shared.u32 	%r105, [%r133+-28];
	st.global.u32 	[%rd112+-28], %r105;
	ld.shared.u32 	%r106, [%r133+-24];
	st.global.u32 	[%rd112+-24], %r106;
	ld.shared.u32 	%r107, [%r133+-20];
	st.global.u32 	[%rd112+-20], %r107;
	ld.shared.u32 	%r108, [%r133+-16];
	st.global.u32 	[%rd112+-16], %r108;
	ld.shared.u32 	%r109, [%r133+-12];
	st.global.u32 	[%rd112+-12], %r109;
	ld.shared.u32 	%r110, [%r133+-8];
	st.global.u32 	[%rd112+-8], %r110;
	ld.shared.u32 	%r111, [%r133+-4];
	st.global.u32 	[%rd112+-4], %r111;
	ld.shared.u32 	%r112, [%r133];
	st.global.u32 	[%rd112], %r112;
	ld.shared.u32 	%r113, [%r133+4];
	st.global.u32 	[%rd112+4], %r113;
	ld.shared.u32 	%r114, [%r133+8];
	st.global.u32 	[%rd112+8], %r114;
	ld.shared.u32 	%r115, [%r133+12];
	st.global.u32 	[%rd112+12], %r115;
	ld.shared.u32 	%r116, [%r133+16];
	st.global.u32 	[%rd112+16], %r116;
	ld.shared.u32 	%r117, [%r133+20];
	st.global.u32 	[%rd112+20], %r117;
	ld.shared.u32 	%r118, [%r133+24];
	st.global.u32 	[%rd112+24], %r118;
	ld.shared.u32 	%r119, [%r133+28];
	st.global.u32 	[%rd112+28], %r119;
	ld.shared.u32 	%r120, [%r133+32];
	st.global.u32 	[%rd112+32], %r120;
	ld.shared.u32 	%r121, [%r133+36];
	st.global.u32 	[%rd112+36], %r121;
	ld.shared.u32 	%r122, [%r133+40];
	st.global.u32 	[%rd112+40], %r122;
	ld.shared.u32 	%r123, [%r133+44];
	st.global.u32 	[%rd112+44], %r123;
	ld.shared.u32 	%r124, [%r133+48];
	st.global.u32 	[%rd112+48], %r124;
	ld.shared.u32 	%r125, [%r133+52];
	st.global.u32 	[%rd112+52], %r125;
	ld.shared.u32 	%r126, [%r133+56];
	st.global.u32 	[%rd112+56], %r126;
	ld.shared.u32 	%r127, [%r133+60];
	st.global.u32 	[%rd112+60], %r127;
	add.s32 	%r134, %r134, 32;
	add.s32 	%r133, %r133, 128;
	add.s64 	%rd112, %rd112, 128;
	setp.ne.s32 	%p6, %r134, 12288;
	@%p6 bra 	$L__BB0_9;
$L__BB0_10:
	ret;

}


// ===== COMPILED SASS (sm_100) =====

	.target	sm_100

	.elftype	@"ET_EXEC"


//--------------------- .note.nv.tkinfo           --------------------------
	.section	.note.nv.tkinfo,"",@"SHT_NOTE"
	.sectionflags	@"SHF_NOTE_NV_TKINFO"
	.tkinfo
        /*0018*/ 	.word	0x00000002
        /*0030*/ 	.string	""
        /*0030*/ 	.string	"ptxas"
        /*0030*/ 	.string	"Cuda compilation tools, release 13.0, V13.0.88"
        /*0030*/ 	.string	"Build cuda_13.0.r13.0/compiler.36424714_0"
        /*0030*/ 	.string	"-arch sm_100 -m 64 "



//--------------------- .note.nv.cuinfo           --------------------------
	.section	.note.nv.cuinfo,"",@"SHT_NOTE"
	.sectionflags	@"SHF_NOTE_NV_CUINFO"
        /*0018*/ 	.short	0x0002
        /*001a*/ 	.short	0x0064
        /*001c*/ 	.short	0x0082
	.zero		2


//--------------------- .nv.info                  --------------------------
	.section	.nv.info,"",@"SHT_CUDA_INFO"
	.align	4


	//----- nvinfo : EIATTR_REGCOUNT
	.align		4
        /*0000*/ 	.byte	0x04, 0x2f
        /*0002*/ 	.short	(.L_1 - .L_0)
	.align		4
.L_0:
        /*0004*/ 	.word	index@(_Z16l1_associativityPjS_jS_)
        /*0008*/ 	.word	0x0000001e


	//----- nvinfo : EIATTR_FRAME_SIZE
	.align		4
.L_1:
        /*000c*/ 	.byte	0x04, 0x11
        /*000e*/ 	.short	(.L_3 - .L_2)
	.align		4
.L_2:
        /*0010*/ 	.word	index@(_Z16l1_associativityPjS_jS_)
        /*0014*/ 	.word	0x00000000


	//----- nvinfo : EIATTR_MIN_STACK_SIZE
	.align		4
.L_3:
        /*0018*/ 	.byte	0x04, 0x12
        /*001a*/ 	.short	(.L_5 - .L_4)
	.align		4
.L_4:
        /*001c*/ 	.word	index@(_Z16l1_associativityPjS_jS_)
        /*0020*/ 	.word	0x00000000
.L_5:


//--------------------- .nv.compat                --------------------------
	.section	.nv.compat,"",@"SHT_CUDA_COMPAT_INFO"
	.align	4
        /*0000*/ 	.byte	0x02, 0x09, 0x00, 0x00, 0x02, 0x02, 0x01, 0x00, 0x02, 0x05, 0x05, 0x00, 0x03, 0x07, 0x01, 0x01
        /*0010*/ 	.byte	0x02, 0x03, 0x00, 0x00, 0x02, 0x06, 0x01, 0x00, 0x04, 0x0b, 0x08, 0x00, 0x09, 0x00, 0x00, 0x00
        /*0020*/ 	.byte	0x00, 0x00, 0x00, 0x00


//--------------------- .nv.info._Z16l1_associativityPjS_jS_ --------------------------
	.section	.nv.info._Z16l1_associativityPjS_jS_,"",@"SHT_CUDA_INFO"
	.sectionflags	@""
	.align	4


	//----- nvinfo : EIATTR_CUDA_API_VERSION
	.align		4
        /*0000*/ 	.byte	0x04, 0x37
        /*0002*/ 	.short	(.L_7 - .L_6)
.L_6:
        /*0004*/ 	.word	0x00000082


	//----- nvinfo : EIATTR_KPARAM_INFO
	.align		4
.L_7:
        /*0008*/ 	.byte	0x04, 0x17
        /*000a*/ 	.short	(.L_9 - .L_8)
.L_8:
        /*000c*/ 	.word	0x00000000
        /*0010*/ 	.short	0x0003
        /*0012*/ 	.short	0x0018
        /*0014*/ 	.byte	0x00, 0xf5, 0x21, 0x00


	//----- nvinfo : EIATTR_KPARAM_INFO
	.align		4
.L_9:
        /*0018*/ 	.byte	0x04, 0x17
        /*001a*/ 	.short	(.L_11 - .L_10)
.L_10:
        /*001c*/ 	.word	0x00000000
        /*0020*/ 	.short	0x0002
        /*0022*/ 	.short	0x0010
        /*0024*/ 	.byte	0x00, 0xf0, 0x11, 0x00


	//----- nvinfo : EIATTR_KPARAM_INFO
	.align		4
.L_11:
        /*0028*/ 	.byte	0x04, 0x17
        /*002a*/ 	.short	(.L_13 - .L_12)
.L_12:
        /*002c*/ 	.word	0x00000000
        /*0030*/ 	.short	0x0001
        /*0032*/ 	.short	0x0008
        /*0034*/ 	.byte	0x00, 0xf5, 0x21, 0x00


	//----- nvinfo : EIATTR_KPARAM_INFO
	.align		4
.L_13:
        /*0038*/ 	.byte	0x04, 0x17
        /*003a*/ 	.short	(.L_15 - .L_14)
.L_14:
        /*003c*/ 	.word	0x00000000
        /*0040*/ 	.short	0x0000
        /*0042*/ 	.short	0x0000
        /*0044*/ 	.byte	0x00, 0xf5, 0x21, 0x00


	//----- nvinfo : EIATTR_SPARSE_MMA_MASK
	.align		4
.L_15:
        /*0048*/ 	.byte	0x03, 0x50
        /*004a*/ 	.short	0x0000


	//----- nvinfo : EIATTR_MAXREG_COUNT
	.align		4
        /*004c*/ 	.byte	0x03, 0x1b
        /*004e*/ 	.short	0x00ff


	//----- nvinfo : EIATTR_NUM_BARRIERS
	.align		4
        /*0050*/ 	.byte	0x02, 0x4c
        /*0052*/ 	.byte	0x01
	.zero		1


	//----- nvinfo : EIATTR_MERCURY_ISA_VERSION
	.align		4
        /*0054*/ 	.byte	0x03, 0x5f
        /*0056*/ 	.short	0x0101


	//----- nvinfo : EIATTR_VRC_CTA_INIT_COUNT
	.align		4
        /*0058*/ 	.byte	0x02, 0x4a
	.zero		1
	.zero		1


	//----- nvinfo : EIATTR_EXIT_INSTR_OFFSETS
	.align		4
        /*005c*/ 	.byte	0x04, 0x1c
        /*005e*/ 	.short	(.L_17 - .L_16)


	//   ....[0]....
.L_16:
        /*0060*/ 	.word	0x000001a0


	//   ....[1]....
        /*0064*/ 	.word	0x00001070


	//----- nvinfo : EIATTR_CRS_STACK_SIZE
	.align		4
.L_17:
        /*0068*/ 	.byte	0x04, 0x1e
        /*006a*/ 	.short	(.L_19 - .L_18)
.L_18:
        /*006c*/ 	.word	0x00000000


	//----- nvinfo : EIATTR_CBANK_PARAM_SIZE
	.align		4
.L_19:
        /*0070*/ 	.byte	0x03, 0x19
        /*0072*/ 	.short	0x0020


	//----- nvinfo : EIATTR_PARAM_CBANK
	.align		4
        /*0074*/ 	.byte	0x04, 0x0a
        /*0076*/ 	.short	(.L_21 - .L_20)
	.align		4
.L_20:
        /*0078*/ 	.word	index@(.nv.constant0._Z16l1_associativityPjS_jS_)
        /*007c*/ 	.short	0x0380
        /*007e*/ 	.short	0x0020


	//----- nvinfo : EIATTR_SW_WAR
	.align		4
.L_21:
        /*0080*/ 	.byte	0x04, 0x36
        /*0082*/ 	.short	(.L_23 - .L_22)
.L_22:
        /*0084*/ 	.word	0x00000008
.L_23:


//--------------------- .nv.callgraph             --------------------------
	.section	.nv.callgraph,"",@"SHT_CUDA_CALLGRAPH"
	.align	4
	.sectionentsize	8
	.align		4
        /*0000*/ 	.word	0x00000000
	.align		4
        /*0004*/ 	.word	0xffffffff
	.align		4
        /*0008*/ 	.word	0x00000000
	.align		4
        /*000c*/ 	.word	0xfffffffe
	.align		4
        /*0010*/ 	.word	0x00000000
	.align		4
        /*0014*/ 	.word	0xfffffffd
	.align		4
        /*0018*/ 	.word	0x00000000
	.align		4
        /*001c*/ 	.word	0xfffffffc


//--------------------- .text._Z16l1_associativityPjS_jS_ --------------------------
	.section	.text._Z16l1_associativityPjS_jS_,"ax",@progbits
	.align	128
        .global         _Z16l1_associativityPjS_jS_
        .type           _Z16l1_associativityPjS_jS_,@function
        .size           _Z16l1_associativityPjS_jS_,(.L_x_7 - _Z16l1_associativityPjS_jS_)
        .other          _Z16l1_associativityPjS_jS_,@"STO_CUDA_ENTRY STV_DEFAULT"
_Z16l1_associativityPjS_jS_:
.text._Z16l1_associativityPjS_jS_:
[----:B------:R-:W-:Y:S01]  /*0000*/  LDC R1, c[0x0][0x37c] ;  /* 0x0000df00ff017b82 */ /* 0x000fe20000000800 */
[----:B------:R-:W0:Y:S07]  /*0010*/  S2R R0, SR_TID.X ;  /* 0x0000000000007919 */ /* 0x000e2e0000002100 */
[----:B------:R-:W0:Y:S01]  /*0020*/  S2UR UR4, SR_CTAID.X ;  /* 0x00000000000479c3 */ /* 0x000e220000002500 */
[----:B------:R-:W1:Y:S01]  /*0030*/  LDCU.64 UR8, c[0x0][0x358] ;  /* 0x00006b00ff0877ac */ /* 0x000e620008000a00 */
[----:B------:R-:W-:Y:S06]  /*0040*/  BSSY.RECONVERGENT B0, `(.L_x_0) ;  /* 0x0000013000007945 */ /* 0x000fec0003800200 */
[----:B------:R-:W0:Y:S02]  /*0050*/  LDC R3, c[0x0][0x360] ;  /* 0x0000d800ff037b82 */ /* 0x000e240000000800 */
[----:B0-----:R-:W-:-:S05]  /*0060*/  IMAD R0, R3, UR4, R0 ;  /* 0x0000000403007c24 */ /* 0x001fca000f8e0200 */
[----:B------:R-:W-:-:S13]  /*0070*/  ISETP.GT.U32.AND P0, PT, R0, 0x5fffff, PT ;  /* 0x005fffff0000780c */ /* 0x000fda0003f04070 */
[----:B-1----:R-:W-:Y:S05]  /*0080*/  @P0 BRA `(.L_x_1) ;  /* 0x0000000000380947 */ /* 0x002fea0003800000 */
[----:B------:R-:W0:Y:S01]  /*0090*/  LDC R10, c[0x0][0x390] ;  /* 0x0000e400ff0a7b82 */ /* 0x000e220000000800 */
[----:B------:R-:W1:Y:S01]  /*00a0*/  LDCU UR4, c[0x0][0x370] ;  /* 0x00006e00ff0477ac */ /* 0x000e620008000800 */
[----:B------:R-:W-:-:S06]  /*00b0*/  MOV R7, R0 ;  /* 0x0000000000077202 */ /* 0x000fcc0000000f00 */
[----:B------:R-:W2:Y:S01]  /*00c0*/  LDC.64 R4, c[0x0][0x398] ;  /* 0x0000e600ff047b82 */ /* 0x000ea20000000a00 */
[----:B-1----:R-:W-:-:S07]  /*00d0*/  IMAD R6, R3, UR4, RZ ;  /* 0x0000000403067c24 */ /* 0x002fce000f8e02ff */
.L_x_2:
[----:B0-----:R-:W-:-:S05]  /*00e0*/  IADD3 R8, PT, PT, R7, R10, RZ ;  /* 0x0000000a07087210 */ /* 0x001fca0007ffe0ff */
[----:B-1----:R-:W-:-:S05]  /*00f0*/  IMAD.HI.U32 R2, R8, -0x55555555, RZ ;  /* 0xaaaaaaab08027827 */ /* 0x002fca00078e00ff */
[----:B------:R-:W-:Y:S01]  /*0100*/  SHF.R.U32.HI R9, RZ, 0x16, R2 ;  /* 0x00000016ff097819 */ /* 0x000fe20000011602 */
[----:B--2---:R-:W-:Y:S01]  /*0110*/  IMAD.WIDE.U32 R2, R7, 0x4, R4 ;  /* 0x0000000407027825 */ /* 0x004fe200078e0004 */
[----:B------:R-:W-:-:S03]  /*0120*/  IADD3 R7, PT, PT, R6, R7, RZ ;  /* 0x0000000706077210 */ /* 0x000fc60007ffe0ff */
[----:B------:R-:W-:Y:S01]  /*0130*/  IMAD R9, R9, -0x600000, R8 ;  /* 0xffa0000009097824 */ /* 0x000fe200078e0208 */
[----:B------:R-:W-:-:S04]  /*0140*/  ISETP.GE.U32.AND P0, PT, R7, 0x600000, PT ;  /* 0x006000000700780c */ /* 0x000fc80003f06070 */
[----:B------:R1:W-:Y:S09]  /*0150*/  STG.E desc[UR8][R2.64], R9 ;  /* 0x0000000902007986 */ /* 0x0003f2000c101908 */
[----:B------:R-:W-:Y:S05]  /*0160*/  @!P0 BRA `(.L_x_2) ;  /* 0xfffffffc00dc8947 */ /* 0x000fea000383ffff */
.L_x_1:
[----:B------:R-:W-:Y:S05]  /*0170*/  BSYNC.RECONVERGENT B0 ;  /* 0x0000000000007941 */ /* 0x000fea0003800200 */
.L_x_0:
[----:B------:R-:W-:Y:S01]  /*0180*/  BAR.SYNC.DEFER_BLOCKING 0x0 ;  /* 0x0000000000007b1d */ /* 0x000fe20000010000 */
[----:B------:R-:W-:-:S13]  /*0190*/  ISETP.NE.AND P0, PT, R0, RZ, PT ;  /* 0x000000ff0000720c */ /* 0x000fda0003f05270 */
[----:B------:R-:W-:Y:S05]  /*01a0*/  @P0 EXIT ;  /* 0x000000000000094d */ /* 0x000fea0003800000 */
[----:B------:R-:W-:Y:S01]  /*01b0*/  HFMA2 R7, -RZ, RZ, 0, 0 ;  /* 0x00000000ff077431 */ /* 0x000fe200000001ff */
[----:B------:R-:W-:-:S06]  /*01c0*/  UMOV UR4, URZ ;  /* 0x000000ff00047c82 */ /* 0x000fcc0008000000 */
.L_x_3:
[----:B01----:R-:W0:Y:S02]  /*01d0*/  LDC.64 R2, c[0x0][0x398] ;  /* 0x0000e600ff027b82 */ /* 0x003e240000000a00 */
[----:B0----5:R-:W-:-:S06]  /*01e0*/  IMAD.WIDE.U32 R4, R7, 0x4, R2 ;  /* 0x0000000407047825 */ /* 0x021fcc00078e0002 */
[----:B------:R-:W2:Y:S02]  /*01f0*/  LDG.E R5, desc[UR8][R4.64] ;  /* 0x0000000804057981 */ /* 0x000ea4000c1e1900 */
[----:B--2---:R-:W-:-:S06]  /*0200*/  IMAD.WIDE.U32 R6, R5, 0x4, R2 ;  /* 0x0000000405067825 */ /* 0x004fcc00078e0002 */
        /* <DEDUP_REMOVED lines=58> */
[----:B------:R-:W2:Y:S01]  /*05b0*/  LDG.E R5, desc[UR8][R4.64] ;  /* 0x0000000804057981 */ /* 0x000ea2000c1e1900 */
[----:B------:R-:W-:-:S04]  /*05c0*/  UIADD3 UR4, UPT, UPT, UR4, 0x20, URZ ;  /* 0x0000002004047890 */ /* 0x000fc8000fffe0ff */
[----:B------:R-:W-:Y:S01]  /*05d0*/  UISETP.NE.AND UP0, UPT, UR4, 0x180000, UPT ;  /* 0x001800000400788c */ /* 0x000fe2000bf05270 */
[----:B--2---:R-:W-:-:S06]  /*05e0*/  IMAD.WIDE.U32 R6, R5, 0x4, R2 ;  /* 0x0000000405067825 */ /* 0x004fcc00078e0002 */
[----:B------:R0:W5:Y:S02]  /*05f0*/  LDG.E R7, desc[UR8][R6.64] ;  /* 0x0000000806077981 */ /* 0x000164000c1e1900 */
[----:B------:R-:W-:Y:S05]  /*0600*/  BRA.U UP0, `(.L_x_3) ;  /* 0xfffffff900f07547 */ /* 0x000fea000b83ffff */
[----:B------:R-:W1:Y:S01]  /*0610*/  LDCU.64 UR6, c[0x0][0x388] ;  /* 0x00007100ff0677ac */ /* 0x000e620008000a00 */
[----:B------:R-:W2:Y:S01]  /*0620*/  S2UR UR5, SR_CgaCtaId ;  /* 0x00000000000579c3 */ /* 0x000ea20000008800 */
[----:B------:R-:W-:Y:S01]  /*0630*/  HFMA2 R0, -RZ, RZ, 0, 9.5367431640625e-07 ;  /* 0x00000010ff007431 */ /* 0x000fe200000001ff */
[----:B------:R-:W-:Y:S01]  /*0640*/  UMOV UR4, 0x400 ;  /* 0x0000040000047882 */ /* 0x000fe20000000000 */
[----:B-1----:R-:W-:-:S04]  /*0650*/  UIADD3 UR6, UP0, UPT, UR6, 0x10, URZ ;  /* 0x0000001006067890 */ /* 0x002fc8000ff1e0ff */
[----:B------:R-:W-:Y:S02]  /*0660*/  UIADD3.X UR7, UPT, UPT, URZ, UR7, URZ, UP0, !UPT ;  /* 0x00000007ff077290 */ /* 0x000fe400087fe4ff */
[----:B------:R-:W-:Y:S01]  /*0670*/  MOV R4, UR6 ;  /* 0x0000000600047c02 */ /* 0x000fe20008000f00 */
[----:B--2---:R-:W-:-:S03]  /*0680*/  ULEA UR4, UR5, UR4, 0x18 ;  /* 0x0000000405047291 */ /* 0x004fc6000f8ec0ff */
[----:B------:R-:W-:-:S09]  /*0690*/  MOV R5, UR7 ;  /* 0x0000000700057c02 */ /* 0x000fd20008000f00 */
.L_x_4:
[----:B------:R-:W-:Y:S08]  /*06a0*/  BAR.SYNC.DEFER_BLOCKING 0x0 ;  /* 0x0000000000007b1d */ /* 0x000ff00000010000 */
[----:B------:R-:W1:Y:S01]  /*06b0*/  S2UR UR5, SR_CLOCKLO ;  /* 0x00000000000579c3 */ /* 0x000e620000005000 */
[----:B------:R-:W-:-:S07]  /*06c0*/  NOP ;  /* 0x0000000000007918 */ /* 0x000fce0000000000 */
[----:B------:R-:W-:Y:S01]  /*06d0*/  BAR.SYNC.DEFER_BLOCKING 0x0 ;  /* 0x0000000000007b1d */ /* 0x000fe20000010000 */
[----:B0----5:R-:W-:-:S06]  /*06e0*/  IMAD.WIDE.U32 R6, R7, 0x4, R2 ;  /* 0x0000000407067825 */ /* 0x021fcc00078e0002 */
[----:B------:R-:W2:Y:S01]  /*06f0*/  LDG.E R7, desc[UR8][R6.64] ;  /* 0x0000000806077981 */ /* 0x000ea2000c1e1900 */
[----:B------:R-:W-:Y:S06]  /*0700*/  BAR.SYNC.DEFER_BLOCKING 0x0 ;  /* 0x0000000000007b1d */ /* 0x000fec0000010000 */
[----:B--2---:R0:W-:Y:S02]  /*0710*/  STG.E desc[UR8][R4.64+-0x10], R7 ;  /* 0xfffff00704007986 */ /* 0x0041e4000c101908 */
[----:B------:R-:W-:Y:S01]  /*0720*/  BAR.SYNC.DEFER_BLOCKING 0x0 ;  /* 0x0000000000007b1d */ /* 0x000fe20000010000 */
[----:B------:R-:W-:-:S04]  /*0730*/  CS2R.32 R9, SR_CLOCKLO ;  /* 0x0000000000097805 */ /* 0x000fc80000005000 */
[----:B-1----:R-:W-:-:S05]  /*0740*/  IADD3 R9, PT, PT, R9, -UR5, RZ ;  /* 0x8000000509097c10 */ /* 0x002fca000fffe0ff */
[----:B------:R1:W-:Y:S01]  /*0750*/  STS [R0+UR4+-0x10], R9 ;  /* 0xfffff00900007988 */ /* 0x0003e20008000804 */
[----:B------:R-:W-:Y:S08]  /*0760*/  BAR.SYNC.DEFER_BLOCKING 0x0 ;  /* 0x0000000000007b1d */ /* 0x000ff00000010000 */
[----:B------:R-:W2:Y:S01]  /*0770*/  S2UR UR5, SR_CLOCKLO ;  /* 0x00000000000579c3 */ /* 0x000ea20000005000 */
[----:B------:R-:W-:-:S07]  /*0780*/  NOP ;  /* 0x0000000000007918 */ /* 0x000fce0000000000 */
[----:B------:R-:W-:Y:S01]  /*0790*/  BAR.SYNC.DEFER_BLOCKING 0x0 ;  /* 0x0000000000007b1d */ /* 0x000fe20000010000 */
[----:B0-----:R-:W-:-:S06]  /*07a0*/  IMAD.WIDE.U32 R6, R7, 0x4, R2 ;  /* 0x0000000407067825 */ /* 0x001fcc00078e0002 */
[----:B------:R-:W3:Y:S01]  /*07b0*/  LDG.E R7, desc[UR8][R6.64] ;  /* 0x0000000806077981 */ /* 0x000ee2000c1e1900 */
[----:B------:R-:W-:Y:S06]  /*07c0*/  BAR.SYNC.DEFER_BLOCKING 0x0 ;  /* 0x0000000000007b1d */ /* 0x000fec0000010000 */
[----:B---3--:R0:W-:Y:S02]  /*07d0*/  STG.E desc[UR8][R4.64+-0xc], R7 ;  /* 0xfffff40704007986 */ /* 0x0081e4000c101908 */
[----:B------:R-:W-:Y:S01]  /*07e0*/  BAR.SYNC.DEFER_BLOCKING 0x0 ;  /* 0x0000000000007b1d */ /* 0x000fe20000010000 */
[----:B-1----:R-:W-:-:S04]  /*07f0*/  CS2R.32 R9, SR_CLOCKLO ;  /* 0x0000000000097805 */ /* 0x002fc80000005000 */
[----:B--2---:R-:W-:-:S05]  /*0800*/  IADD3 R9, PT, PT, R9, -UR5, RZ ;  /* 0x8000000509097c10 */ /* 0x004fca000fffe0ff */
        /* <DEDUP_REMOVED lines=36> */
[----:B------:R1:W-:Y:S01]  /*0a50*/  STS [R0+UR4], R9 ;  /* 0x0000000900007988 */ /* 0x0003e20008000804 */
        /* <DEDUP_REMOVED lines=11> */
[----:B------:R1:W-:Y:S01]  /*0b10*/  STS [R0+UR4+0x4], R9 ;  /* 0x0000040900007988 */ /* 0x0003e20008000804 */
        /* <DEDUP_REMOVED lines=22> */
[----:B--2---:R-:W-:Y:S02]  /*0c80*/  IADD3 R9, PT, PT, R9, -UR5, RZ ;  /* 0x8000000509097c10 */ /* 0x004fe4000fffe0ff */
[----:B0-----:R-:W-:-:S03]  /*0c90*/  IADD3 R4, P1, PT, R4, 0x20, RZ ;  /* 0x0000002004047810 */ /* 0x001fc60007f3e0ff */
[----:B------:R0:W-:Y:S01]  /*0ca0*/  STS [R0+UR4+0xc], R9 ;  /* 0x00000c0900007988 */ /* 0x0001e20008000804 */
[----:B------:R-:W-:Y:S02]  /*0cb0*/  IADD3.X R5, PT, PT, RZ, R5, RZ, P1, !PT ;  /* 0x00000005ff057210 */ /* 0x000fe40000ffe4ff */
[----:B0-----:R-:W-:-:S04]  /*0cc0*/  IADD3 R0, PT, PT, R0, 0x20, RZ ;  /* 0x0000002000007810 */ /* 0x001fc80007ffe0ff */
[----:B------:R-:W-:-:S13]  /*0cd0*/  ISETP.NE.AND P0, PT, R0, 0xc010, PT ;  /* 0x0000c0100000780c */ /* 0x000fda0003f05270 */
[----:B------:R-:W-:Y:S05]  /*0ce0*/  @P0 BRA `(.L_x_4) ;  /* 0xfffffff8006c0947 */ /* 0x000fea000383ffff */
[----:B------:R-:W0:Y:S01]  /*0cf0*/  LDCU.64 UR6, c[0x0][0x380] ;  /* 0x00007000ff0677ac */ /* 0x000e220008000a00 */
[----:B------:R-:W-:-:S03]  /*0d00*/  UIADD3 UR5, UPT, UPT, UR4, 0x40, URZ ;  /* 0x0000004004057890 */ /* 0x000fc6000fffe0ff */
[----:B------:R-:W-:Y:S01]  /*0d10*/  UMOV UR4, URZ ;  /* 0x000000ff00047c82 */ /* 0x000fe20008000000 */
[----:B0-----:R-:W-:-:S04]  /*0d20*/  UIADD3 UR6, UP0, UPT, UR6, 0x40, URZ ;  /* 0x0000004006067890 */ /* 0x001fc8000ff1e0ff */
[----:B------:R-:W-:Y:S02]  /*0d30*/  UIADD3.X UR7, UPT, UPT, URZ, UR7, URZ, UP0, !UPT ;  /* 0x00000007ff077290 */ /* 0x000fe400087fe4ff */
[----:B------:R-:W-:-:S04]  /*0d40*/  MOV R0, UR6 ;  /* 0x0000000600007c02 */ /* 0x000fc80008000f00 */
[----:B------:R-:W-:Y:S01]  /*0d50*/  MOV R17, UR7 ;  /* 0x0000000700117c02 */ /* 0x000fe20008000f00 */
[----:B------:R-:W-:Y:S06]  /*0d60*/  BAR.SYNC.DEFER_BLOCKING 0x0 ;  /* 0x0000000000007b1d */ /* 0x000fec0000010000 */
.L_x_5:
[----:B------:R-:W0:Y:S01]  /*0d70*/  LDS.128 R4, [UR5+-0x40] ;  /* 0xffffc005ff047984 */ /* 0x000e220008000c00 */
[----:B------:R-:W-:Y:S01]  /*0d80*/  MOV R2, R0 ;  /* 0x0000000000027202 */ /* 0x000fe20000000f00 */
[----:B------:R-:W-:Y:S01]  /*0d90*/  UIADD3 UR4, UPT, UPT, UR4, 0x20, URZ ;  /* 0x0000002004047890 */ /* 0x000fe2000fffe0ff */
[----:B------:R-:W-:Y:S01]  /*0da0*/  MOV R3, R17 ;  /* 0x0000001100037202 */ /* 0x000fe20000000f00 */
[----:B------:R-:W1:Y:S01]  /*0db0*/  LDS.128 R8, [UR5+-0x30] ;  /* 0xffffd005ff087984 */ /* 0x000e620008000c00 */
[----:B------:R-:W-:Y:S01]  /*0dc0*/  IADD3 R0, P0, PT, R2, 0x80, RZ ;  /* 0x0000008002007810 */ /* 0x000fe20007f1e0ff */
[----:B------:R-:W-:Y:S02]  /*0dd0*/  UISETP.NE.AND UP0, UPT, UR4, 0x3000, UPT ;  /* 0x000030000400788c */ /* 0x000fe4000bf05270 */
[----:B------:R-:W2:Y:S04]  /*0de0*/  LDS.128 R12, [UR5+-0x20] ;  /* 0xffffe005ff0c7984 */ /* 0x000ea80008000c00 */
[----:B------:R-:W3:Y:S04]  /*0df0*/  LDS.128 R24, [UR5+-0x10] ;  /* 0xfffff005ff187984 */ /* 0x000ee80008000c00 */
[----:B------:R-:W4:Y:S04]  /*0e00*/  LDS.128 R20, [UR5] ;  /* 0x00000005ff147984 */ /* 0x000f280008000c00 */
[----:B------:R-:W5:Y:S04]  /*0e10*/  LDS.128 R16, [UR5+0x10] ;  /* 0x00001005ff107984 */ /* 0x000f680008000c00 */
[----:B0-----:R-:W-:Y:S04]  /*0e20*/  STG.E desc[UR8][R2.64+-0x40], R4 ;  /* 0xffffc00402007986 */ /* 0x001fe8000c101908 */
[----:B------:R-:W-:Y:S04]  /*0e30*/  STG.E desc[UR8][R2.64+-0x3c], R5 ;  /* 0xffffc40502007986 */ /* 0x000fe8000c101908 */
[----:B------:R-:W-:Y:S04]  /*0e40*/  STG.E desc[UR8][R2.64+-0x38], R6 ;  /* 0xffffc80602007986 */ /* 0x000fe8000c101908 */
[----:B------:R-:W-:Y:S04]  /*0e50*/  STG.E desc[UR8][R2.64+-0x34], R7 ;  /* 0xffffcc0702007986 */ /* 0x000fe8000c101908 */
[----:B-1----:R-:W-:Y:S04]  /*0e60*/  STG.E desc[UR8][R2.64+-0x30], R8 ;  /* 0xffffd00802007986 */ /* 0x002fe8000c101908 */
[----:B------:R-:W-:Y:S04]  /*0e70*/  STG.E desc[UR8][R2.64+-0x2c], R9 ;  /* 0xffffd40902007986 */ /* 0x000fe8000c101908 */
[----:B------:R-:W-:Y:S04]  /*0e80*/  STG.E desc[UR8][R2.64+-0x28], R10 ;  /* 0xffffd80a02007986 */ /* 0x000fe8000c101908 */
[----:B------:R-:W-:Y:S04]  /*0e90*/  STG.E desc[UR8][R2.64+-0x24], R11 ;  /* 0xffffdc0b02007986 */ /* 0x000fe8000c101908 */
[----:B------:R-:W0:Y:S04]  /*0ea0*/  LDS.128 R4, [UR5+0x20] ;  /* 0x00002005ff047984 */ /* 0x000e280008000c00 */
[----:B------:R-:W1:Y:S01]  /*0eb0*/  LDS.128 R8, [UR5+0x30] ;  /* 0x00003005ff087984 */ /* 0x000e620008000c00 */
[----:B------:R-:W-:-:S03]  /*0ec0*/  UIADD3 UR5, UPT, UPT, UR5, 0x80, URZ ;  /* 0x0000008005057890 */ /* 0x000fc6000fffe0ff */
[----:B--2---:R-:W-:Y:S04]  /*0ed0*/  STG.E desc[UR8][R2.64+-0x20], R12 ;  /* 0xffffe00c02007986 */ /* 0x004fe8000c101908 */
[----:B------:R-:W-:Y:S04]  /*0ee0*/  STG.E desc[UR8][R2.64+-0x1c], R13 ;  /* 0xffffe40d02007986 */ /* 0x000fe8000c101908 */
[----:B------:R-:W-:Y:S04]  /*0ef0*/  STG.E desc[UR8][R2.64+-0x18], R14 ;  /* 0xffffe80e02007986 */ /* 0x000fe8000c101908 */
[----:B------:R-:W-:Y:S04]  /*0f00*/  STG.E desc[UR8][R2.64+-0x14], R15 ;  /* 0xffffec0f02007986 */ /* 0x000fe8000c101908 */
[----:B---3--:R-:W-:Y:S04]  /*0f10*/  STG.E desc[UR8][R2.64+-0x10], R24 ;  /* 0xfffff01802007986 */ /* 0x008fe8000c101908 */
[----:B------:R-:W-:Y:S04]  /*0f20*/  STG.E desc[UR8][R2.64+-0xc], R25 ;  /* 0xfffff41902007986 */ /* 0x000fe8000c101908 */
[----:B------:R-:W-:Y:S04]  /*0f30*/  STG.E desc[UR8][R2.64+-0x8], R26 ;  /* 0xfffff81a02007986 */ /* 0x000fe8000c101908 */
[----:B------:R-:W-:Y:S04]  /*0f40*/  STG.E desc[UR8][R2.64+-0x4], R27 ;  /* 0xfffffc1b02007986 */ /* 0x000fe8000c101908 */
[----:B----4-:R-:W-:Y:S04]  /*0f50*/  STG.E desc[UR8][R2.64], R20 ;  /* 0x0000001402007986 */ /* 0x010fe8000c101908 */
[----:B------:R-:W-:Y:S04]  /*0f60*/  STG.E desc[UR8][R2.64+0x4], R21 ;  /* 0x0000041502007986 */ /* 0x000fe8000c101908 */
[----:B------:R-:W-:Y:S04]  /*0f70*/  STG.E desc[UR8][R2.64+0x8], R22 ;  /* 0x0000081602007986 */ /* 0x000fe8000c101908 */
[----:B------:R-:W-:Y:S04]  /*0f80*/  STG.E desc[UR8][R2.64+0xc], R23 ;  /* 0x00000c1702007986 */ /* 0x000fe8000c101908 */
[----:B-----5:R-:W-:Y:S04]  /*0f90*/  STG.E desc[UR8][R2.64+0x10], R16 ;  /* 0x0000101002007986 */ /* 0x020fe8000c101908 */
[----:B------:R-:W-:Y:S04]  /*0fa0*/  STG.E desc[UR8][R2.64+0x18], R18 ;  /* 0x0000181202007986 */ /* 0x000fe8000c101908 */
[----:B------:R-:W-:Y:S04]  /*0fb0*/  STG.E desc[UR8][R2.64+0x1c], R19 ;  /* 0x00001c1302007986 */ /* 0x000fe8000c101908 */
        /* <DEDUP_REMOVED lines=8> */
[----:B------:R0:W-:Y:S02]  /*1040*/  STG.E desc[UR8][R2.64+0x14], R17 ;  /* 0x0000141102007986 */ /* 0x0001e4000c101908 */
[----:B0-----:R-:W-:Y:S01]  /*1050*/  IADD3.X R17, PT, PT, RZ, R3, RZ, P0, !PT ;  /* 0x00000003ff117210 */ /* 0x001fe200007fe4ff */
[----:B------:R-:W-:Y:S06]  /*1060*/  BRA.U UP0, `(.L_x_5) ;  /* 0xfffffffd00407547 */ /* 0x000fec000b83ffff */
[----:B------:R-:W-:Y:S05]  /*1070*/  EXIT ;  /* 0x000000000000794d */ /* 0x000fea0003800000 */
.L_x_6:
[----:B------:R-:W-:-:S00]  /*1080*/  BRA `(.L_x_6) ;  /* 0xfffffffc00fc7947 */ /* 0x000fc0000383ffff */
[----:B------:R-:W-:-:S00]  /*1090*/  NOP ;  /* 0x0000000000007918 */ /* 0x000fc00000000000 */
        /* <DEDUP_REMOVED lines=14> */
.L_x_7:


//--------------------- .nv.shared._Z16l1_associativityPjS_jS_ --------------------------
	.section	.nv.shared._Z16l1_associativityPjS_jS_,"aw",@nobits
	.sectionflags	@""
	.align	4
.nv.shared._Z16l1_associativityPjS_jS_:
	.zero		50176


//--------------------- .nv.shared.reserved.0     --------------------------
	.section	.nv.shared.reserved.0,"aw",@nobits
	.weak		__nv_reservedSMEM_offset_0_alias
	.size		__nv_reservedSMEM_offset_0_alias, 0, 64
	.other		__nv_reservedSMEM_offset_0_alias,@"STO_CUDA_RESERVED_SHARED STV_DEFAULT"
__nv_reservedSMEM_offset_0_alias:
	.zero		0
	.zero		64


//--------------------- .nv.constant0._Z16l1_associativityPjS_jS_ --------------------------
	.section	.nv.constant0._Z16l1_associativityPjS_jS_,"a",@progbits
	.sectionflags	@""
	.align	4
.nv.constant0._Z16l1_associativityPjS_jS_:
	.zero		928


//--------------------- SYMBOLS --------------------------

	.type		.nv.reservedSmem.offset0,@object
	.size		.nv.reservedSmem.offset0,0x4
	.type		.nv.reservedSmem.cap,@object
	.size		.nv.reservedSmem.cap,0x4
